	.headerflags	@"EF_CUDA_TEXMODE_UNIFIED EF_CUDA_64BIT_ADDRESS EF_CUDA_SM89 EF_CUDA_VIRTUAL_SM(EF_CUDA_SM89)"
	.elftype	@"ET_EXEC"


//--------------------- .nv.info                  --------------------------
	.section	.nv.info,"",@"SHT_CUDA_INFO"
	.align	4


	//----- nvinfo : EIATTR_REGCOUNT
	.align		4
        /*0000*/ 	.byte	0x04, 0x2f
        /*0002*/ 	.short	(.L_1 - .L_0)
	.align		4
.L_0:
        /*0004*/ 	.word	index@(triton__0d1d2de)
        /*0008*/ 	.word	0x00000010


	//----- nvinfo : EIATTR_MAX_STACK_SIZE
	.align		4
.L_1:
        /*000c*/ 	.byte	0x04, 0x23
        /*000e*/ 	.short	(.L_3 - .L_2)
	.align		4
.L_2:
        /*0010*/ 	.word	index@(triton__0d1d2de)
        /*0014*/ 	.word	0x00000000


	//----- nvinfo : EIATTR_MIN_STACK_SIZE
	.align		4
.L_3:
        /*0018*/ 	.byte	0x04, 0x12
        /*001a*/ 	.short	(.L_5 - .L_4)
	.align		4
.L_4:
        /*001c*/ 	.word	index@(triton__0d1d2de)
        /*0020*/ 	.word	0x00000000


	//----- nvinfo : EIATTR_FRAME_SIZE
	.align		4
.L_5:
        /*0024*/ 	.byte	0x04, 0x11
        /*0026*/ 	.short	(.L_7 - .L_6)
	.align		4
.L_6:
        /*0028*/ 	.word	index@(triton__0d1d2de)
        /*002c*/ 	.word	0x00000000
.L_7:


//--------------------- .nv.info.triton__0d1d2de  --------------------------
	.section	.nv.info.triton__0d1d2de,"",@"SHT_CUDA_INFO"
	.align	4


	//----- nvinfo : EIATTR_CUDA_API_VERSION
	.align		4
        /*0000*/ 	.byte	0x04, 0x37
        /*0002*/ 	.short	(.L_9 - .L_8)
.L_8:
        /*0004*/ 	.word	0x0000007b


	//----- nvinfo : EIATTR_PARAM_CBANK
	.align		4
.L_9:
        /*0008*/ 	.byte	0x04, 0x0a
        /*000a*/ 	.short	(.L_11 - .L_10)
	.align		4
.L_10:
        /*000c*/ 	.word	index@(.nv.constant0.triton__0d1d2de)
        /*0010*/ 	.short	0x0160
        /*0012*/ 	.short	0x0014


	//----- nvinfo : EIATTR_CBANK_PARAM_SIZE
	.align		4
.L_11:
        /*0014*/ 	.byte	0x03, 0x19
        /*0016*/ 	.short	0x0014


	//----- nvinfo : EIATTR_KPARAM_INFO
	.align		4
        /*0018*/ 	.byte	0x04, 0x17
        /*001a*/ 	.short	(.L_13 - .L_12)
.L_12:
        /*001c*/ 	.word	0x00000000
        /*0020*/ 	.short	0x0002
        /*0022*/ 	.short	0x0010
        /*0024*/ 	.byte	0x00, 0xf0, 0x11, 0x00


	//----- nvinfo : EIATTR_KPARAM_INFO
	.align		4
.L_13:
        /*0028*/ 	.byte	0x04, 0x17
        /*002a*/ 	.short	(.L_15 - .L_14)
.L_14:
        /*002c*/ 	.word	0x00000000
        /*0030*/ 	.short	0x0001
        /*0032*/ 	.short	0x0008
        /*0034*/ 	.byte	0x00, 0xf0, 0x21, 0x00


	//----- nvinfo : EIATTR_KPARAM_INFO
	.align		4
.L_15:
        /*0038*/ 	.byte	0x04, 0x17
        /*003a*/ 	.short	(.L_17 - .L_16)
.L_16:
        /*003c*/ 	.word	0x00000000
        /*0040*/ 	.short	0x0000
        /*0042*/ 	.short	0x0000
        /*0044*/ 	.byte	0x00, 0xf0, 0x21, 0x00


	//----- nvinfo : EIATTR_MAXREG_COUNT
	.align		4
.L_17:
        /*0048*/ 	.byte	0x03, 0x1b
        /*004a*/ 	.short	0x00ff


	//----- nvinfo : EIATTR_EXIT_INSTR_OFFSETS
	.align		4
        /*004c*/ 	.byte	0x04, 0x1c
        /*004e*/ 	.short	(.L_19 - .L_18)


	//   ....[0]....
.L_18:
        /*0050*/ 	.word	0x000002f0


	//----- nvinfo : EIATTR_MAX_THREADS
	.align		4
.L_19:
        /*0054*/ 	.byte	0x04, 0x05
        /*0056*/ 	.short	(.L_21 - .L_20)
.L_20:
        /*0058*/ 	.word	0x00000080
        /*005c*/ 	.word	0x00000001
        /*0060*/ 	.word	0x00000001
.L_21:


//--------------------- .nv.rel.action            --------------------------
	.section	.nv.rel.action,"",@"SHT_CUDA_RELOCINFO"
	.align	8
	.sectionentsize	8
        /*0000*/ 	.byte	0x73, 0x00, 0x00, 0x00, 0x00, 0x00, 0x00, 0x00, 0x00, 0x00, 0x00, 0x11, 0x25, 0x00, 0x05, 0x36


//--------------------- .nv.constant0.triton__0d1d2de --------------------------
	.section	.nv.constant0.triton__0d1d2de,"a",@progbits
	.align	4
.nv.constant0.triton__0d1d2de:
	.zero		372


//--------------------- .text.triton__0d1d2de     --------------------------
	.section	.text.triton__0d1d2de,"ax",@progbits
	.sectioninfo	@"SHI_REGISTERS=16"
	.align	128
        .global         triton__0d1d2de
        .type           triton__0d1d2de,@function
        .size           triton__0d1d2de,(.L_x_1 - triton__0d1d2de)
        .other          triton__0d1d2de,@"STO_CUDA_ENTRY STV_DEFAULT"
triton__0d1d2de:
.text.triton__0d1d2de:
[----:B------:R-:W-:-:S02]  /*0000*/  IMAD.MOV.U32 R1, RZ, RZ, c[0x0][0x28] ;  /* 0x00000a00ff017624 */ /* 0x000fc400078e00ff */
[----:B------:R-:W0:Y:S01]  /*0010*/  S2R R0, SR_TID.X ;  /* 0x0000000000007919 */ /* 0x000e220000002100 */
[----:B------:R-:W-:Y:S01]  /*0020*/  IMAD.MOV.U32 R13, RZ, RZ, 0x2 ;  /* 0x00000002ff0d7424 */ /* 0x000fe200078e00ff */
[----:B------:R-:W-:Y:S02]  /*0030*/  ULDC.64 UR4, c[0x0][0x118] ;  /* 0x0000460000047ab9 */ /* 0x000fe40000000a00 */
[----:B------:R-:W1:Y:S01]  /*0040*/  S2R R3, SR_CTAID.X ;  /* 0x0000000000037919 */ /* 0x000e620000002500 */
[----:B0-----:R-:W-:-:S05]  /*0050*/  IMAD.SHL.U32 R0, R0, 0x8, RZ ;  /* 0x0000000800007824 */ /* 0x001fca00078e00ff */
[----:B------:R-:W-:-:S05]  /*0060*/  LOP3.LUT R0, R0, 0x3f8, RZ, 0xc0, !PT ;  /* 0x000003f800007812 */ /* 0x000fca00078ec0ff */
[----:B-1----:R-:W-:-:S05]  /*0070*/  IMAD R0, R3, 0x400, R0 ;  /* 0x0000040003007824 */ /* 0x002fca00078e0200 */
[----:B------:R-:W-:-:S04]  /*0080*/  SHF.R.S32.HI R3, RZ, 0x1f, R0 ;  /* 0x0000001fff037819 */ /* 0x000fc80000011400 */
[----:B------:R-:W-:-:S04]  /*0090*/  LEA.HI R3, R3, R0, RZ, 0xb ;  /* 0x0000000003037211 */ /* 0x000fc800078f58ff */
[----:B------:R-:W-:Y:S02]  /*00a0*/  LOP3.LUT R5, R3, 0xf800, RZ, 0xc0, !PT ;  /* 0x0000f80003057812 */ /* 0x000fe400078ec0ff */
[----:B------:R-:W-:-:S03]  /*00b0*/  SHF.R.S32.HI R3, RZ, 0xb, R3 ;  /* 0x0000000bff037819 */ /* 0x000fc60000011403 */
[----:B------:R-:W-:-:S05]  /*00c0*/  IMAD.IADD R5, R0, 0x1, -R5 ;  /* 0x0000000100057824 */ /* 0x000fca00078e0a05 */
[----:B------:R-:W-:-:S04]  /*00d0*/  PRMT R2, R5, 0x9910, RZ ;  /* 0x0000991005027816 */ /* 0x000fc800000000ff */
[----:B------:R-:W-:-:S04]  /*00e0*/  SHF.R.S32.HI R2, RZ, 0xf, R2 ;  /* 0x0000000fff027819 */ /* 0x000fc80000011402 */
[----:B------:R-:W-:-:S04]  /*00f0*/  LOP3.LUT R2, R2, 0xffff, RZ, 0xc0, !PT ;  /* 0x0000ffff02027812 */ /* 0x000fc800078ec0ff */
[----:B------:R-:W-:-:S04]  /*0100*/  LEA.HI R2, R2, R5, RZ, 0x18 ;  /* 0x0000000502027211 */ /* 0x000fc800078fc0ff */
[C---:B------:R-:W-:Y:S02]  /*0110*/  LOP3.LUT R4, R2.reuse, 0xff00, RZ, 0xc0, !PT ;  /* 0x0000ff0002047812 */ /* 0x040fe400078ec0ff */
[----:B------:R-:W-:-:S03]  /*0120*/  PRMT R2, R2, 0x9910, RZ ;  /* 0x0000991002027816 */ /* 0x000fc600000000ff */
[----:B------:R-:W-:Y:S01]  /*0130*/  IMAD.MOV R4, RZ, RZ, -R4 ;  /* 0x000000ffff047224 */ /* 0x000fe200078e0a04 */
[----:B------:R-:W-:-:S04]  /*0140*/  SHF.R.S32.HI R2, RZ, 0x8, R2 ;  /* 0x00000008ff027819 */ /* 0x000fc80000011402 */
[----:B------:R-:W-:Y:S02]  /*0150*/  PRMT R4, R4, 0x7710, RZ ;  /* 0x0000771004047816 */ /* 0x000fe400000000ff */
[----:B------:R-:W-:-:S03]  /*0160*/  LOP3.LUT R2, R2, 0xffff, RZ, 0xc0, !PT ;  /* 0x0000ffff02027812 */ /* 0x000fc600078ec0ff */
[----:B------:R-:W-:-:S05]  /*0170*/  IMAD.IADD R5, R5, 0x1, R4 ;  /* 0x0000000105057824 */ /* 0x000fca00078e0204 */
[----:B------:R-:W-:-:S05]  /*0180*/  PRMT R4, R5, 0x9910, RZ ;  /* 0x0000991005047816 */ /* 0x000fca00000000ff */
[----:B------:R-:W-:-:S04]  /*0190*/  IMAD R3, R3, 0x100, R4 ;  /* 0x0000010003037824 */ /* 0x000fc800078e0204 */
[----:B------:R-:W-:-:S04]  /*01a0*/  IMAD R2, R2, 0x200000, R3 ;  /* 0x0020000002027824 */ /* 0x000fc800078e0203 */
[----:B------:R-:W-:-:S06]  /*01b0*/  IMAD.WIDE R4, R2, R13, c[0x0][0x160] ;  /* 0x0000580002047625 */ /* 0x000fcc00078e020d */
[----:B------:R-:W2:Y:S02]  /*01c0*/  LDG.E.128 R4, [R4.64] ;  /* 0x0000000404047981 */ /* 0x000ea4000c1e1d00 */
[----:B--2---:R-:W-:Y:S01]  /*01d0*/  PRMT R2, R4, 0x7632, R2 ;  /* 0x0000763204027816 */ /* 0x004fe20000000002 */
[----:B------:R-:W-:Y:S01]  /*01e0*/  IMAD.U32 R11, R6, 0x10000, RZ ;  /* 0x00010000060b7824 */ /* 0x000fe200078e00ff */
[C---:B------:R-:W-:Y:S01]  /*01f0*/  PRMT R3, R5.reuse, 0x7632, R3 ;  /* 0x0000763205037816 */ /* 0x040fe20000000003 */
[----:B------:R-:W-:Y:S01]  /*0200*/  IMAD.U32 R9, R4, 0x10000, RZ ;  /* 0x0001000004097824 */ /* 0x000fe200078e00ff */
[----:B------:R-:W-:Y:S01]  /*0210*/  PRMT R8, R6, 0x7632, R8 ;  /* 0x0000763206087816 */ /* 0x000fe20000000008 */
[----:B------:R-:W-:Y:S01]  /*0220*/  IMAD.U32 R10, R5, 0x10000, RZ ;  /* 0x00010000050a7824 */ /* 0x000fe200078e00ff */
[----:B------:R-:W-:Y:S01]  /*0230*/  PRMT R6, R7, 0x7632, R6 ;  /* 0x0000763207067816 */ /* 0x000fe20000000006 */
[----:B------:R-:W-:Y:S02]  /*0240*/  IMAD.U32 R2, R2, 0x10000, RZ ;  /* 0x0001000002027824 */ /* 0x000fe400078e00ff */
[----:B------:R-:W-:-:S02]  /*0250*/  IMAD.U32 R3, R3, 0x10000, RZ ;  /* 0x0001000003037824 */ /* 0x000fc400078e00ff */
[----:B------:R-:W-:Y:S01]  /*0260*/  IMAD.U32 R7, R7, 0x10000, RZ ;  /* 0x0001000007077824 */ /* 0x000fe200078e00ff */
[----:B------:R-:W-:Y:S01]  /*0270*/  F2FP.BF16.F32.PACK_AB R4, R2, R9 ;  /* 0x000000090204723e */ /* 0x000fe200000010ff */
[----:B------:R-:W-:Y:S01]  /*0280*/  IMAD.U32 R8, R8, 0x10000, RZ ;  /* 0x0001000008087824 */ /* 0x000fe200078e00ff */
[----:B------:R-:W-:Y:S01]  /*0290*/  F2FP.BF16.F32.PACK_AB R5, R3, R10 ;  /* 0x0000000a0305723e */ /* 0x000fe200000010ff */
[----:B------:R-:W-:Y:S02]  /*02a0*/  IMAD.U32 R12, R6, 0x10000, RZ ;  /* 0x00010000060c7824 */ /* 0x000fe400078e00ff */
[----:B------:R-:W-:Y:S01]  /*02b0*/  IMAD.WIDE R2, R0, R13, c[0x0][0x168] ;  /* 0x00005a0000027625 */ /* 0x000fe200078e020d */
[----:B------:R-:W-:Y:S02]  /*02c0*/  F2FP.BF16.F32.PACK_AB R6, R8, R11 ;  /* 0x0000000b0806723e */ /* 0x000fe400000010ff */
[----:B------:R-:W-:-:S05]  /*02d0*/  F2FP.BF16.F32.PACK_AB R7, R12, R7 ;  /* 0x000000070c07723e */ /* 0x000fca00000010ff */
[----:B------:R-:W-:Y:S01]  /*02e0*/  STG.E.128 [R2.64], R4 ;  /* 0x0000000402007986 */ /* 0x000fe2000c101d04 */
[----:B------:R-:W-:Y:S05]  /*02f0*/  EXIT ;  /* 0x000000000000794d */ /* 0x000fea0003800000 */
.L_x_0:
[----:B------:R-:W-:-:S00]  /*0300*/  BRA `(.L_x_0) ;  /* 0xfffffff000007947 */ /* 0x000fc0000383ffff */
[----:B------:R-:W-:-:S00]  /*0310*/  NOP ;  /* 0x0000000000007918 */ /* 0x000fc00000000000 */
        /* <DEDUP_REMOVED lines=14> */
.L_x_1:
